//
// Generated by NVIDIA NVVM Compiler
//
// Compiler Build ID: CL-36424714
// Cuda compilation tools, release 13.0, V13.0.88
// Based on NVVM 20.0.0
//

.version 9.0
.target sm_100
.address_size 64

	// .globl	_Z23reference_conv2d_kernelPKfS0_Pfmmmm

.visible .entry _Z23reference_conv2d_kernelPKfS0_Pfmmmm(
	.param .u64 .ptr .align 1 _Z23reference_conv2d_kernelPKfS0_Pfmmmm_param_0,
	.param .u64 .ptr .align 1 _Z23reference_conv2d_kernelPKfS0_Pfmmmm_param_1,
	.param .u64 .ptr .align 1 _Z23reference_conv2d_kernelPKfS0_Pfmmmm_param_2,
	.param .u64 _Z23reference_conv2d_kernelPKfS0_Pfmmmm_param_3,
	.param .u64 _Z23reference_conv2d_kernelPKfS0_Pfmmmm_param_4,
	.param .u64 _Z23reference_conv2d_kernelPKfS0_Pfmmmm_param_5,
	.param .u64 _Z23reference_conv2d_kernelPKfS0_Pfmmmm_param_6
)
{
	.reg .pred 	%p<48>;
	.reg .b32 	%r<9>;
	.reg .b32 	%f<65>;
	.reg .b64 	%rd<134>;

	ld.param.u64 	%rd42, [_Z23reference_conv2d_kernelPKfS0_Pfmmmm_param_0];
	ld.param.u64 	%rd43, [_Z23reference_conv2d_kernelPKfS0_Pfmmmm_param_1];
	ld.param.u64 	%rd38, [_Z23reference_conv2d_kernelPKfS0_Pfmmmm_param_3];
	ld.param.u64 	%rd39, [_Z23reference_conv2d_kernelPKfS0_Pfmmmm_param_4];
	ld.param.u64 	%rd40, [_Z23reference_conv2d_kernelPKfS0_Pfmmmm_param_5];
	ld.param.u64 	%rd41, [_Z23reference_conv2d_kernelPKfS0_Pfmmmm_param_6];
	cvta.to.global.u64 	%rd1, %rd43;
	cvta.to.global.u64 	%rd2, %rd42;
	mov.u32 	%r1, %ctaid.y;
	mov.u32 	%r2, %ntid.y;
	mov.u32 	%r3, %tid.y;
	mad.lo.s32 	%r4, %r1, %r2, %r3;
	cvt.u64.u32 	%rd3, %r4;
	mov.u32 	%r5, %ctaid.x;
	mov.u32 	%r6, %ntid.x;
	mov.u32 	%r7, %tid.x;
	mad.lo.s32 	%r8, %r5, %r6, %r7;
	cvt.u64.u32 	%rd4, %r8;
	setp.le.u64 	%p1, %rd38, %rd3;
	setp.le.u64 	%p2, %rd39, %rd4;
	or.pred  	%p3, %p1, %p2;
	mov.f32 	%f63, 0f00000000;
	@%p3 bra 	$L__BB0_28;
	setp.eq.s64 	%p4, %rd40, 0;
	@%p4 bra 	$L__BB0_27;
	setp.eq.s64 	%p5, %rd41, 0;
	add.s64 	%rd44, %rd41, -1;
	shr.u64 	%rd45, %rd44, 1;
	and.b64  	%rd5, %rd45, 4294967295;
	sub.s64 	%rd6, %rd4, %rd5;
	@%p5 bra 	$L__BB0_27;
	and.b64  	%rd7, %rd41, -4;
	shl.b64 	%rd47, %rd4, 32;
	shl.b64 	%rd48, %rd5, 32;
	sub.s64 	%rd8, %rd47, %rd48;
	add.s64 	%rd9, %rd6, 1;
	mov.f32 	%f63, 0f00000000;
	mov.b64 	%rd127, 0;
$L__BB0_4:
	setp.lt.u64 	%p6, %rd41, 4;
	add.s64 	%rd51, %rd40, -1;
	shr.u64 	%rd52, %rd51, 1;
	and.b64  	%rd53, %rd52, 4294967295;
	sub.s64 	%rd54, %rd3, %rd53;
	add.s64 	%rd11, %rd54, %rd127;
	cvt.s64.s32 	%rd12, %rd11;
	mul.lo.s64 	%rd13, %rd12, %rd39;
	mul.lo.s64 	%rd14, %rd127, %rd41;
	mov.b64 	%rd133, 0;
	@%p6 bra 	$L__BB0_15;
	mul.lo.s64 	%rd55, %rd41, %rd127;
	shl.b64 	%rd56, %rd55, 2;
	add.s64 	%rd57, %rd1, %rd56;
	add.s64 	%rd128, %rd57, 8;
	mov.u64 	%rd129, %rd9;
	mov.u64 	%rd130, %rd8;
	mov.u64 	%rd131, %rd7;
$L__BB0_6:
	.pragma "nounroll";
	setp.ge.u64 	%p7, %rd12, %rd38;
	add.s64 	%rd59, %rd129, -1;
	or.b64  	%rd60, %rd59, %rd11;
	shr.u64 	%rd61, %rd60, 31;
	and.b64  	%rd62, %rd61, 1;
	setp.eq.b64 	%p8, %rd62, 1;
	or.pred  	%p9, %p8, %p7;
	shr.s64 	%rd20, %rd130, 32;
	setp.ge.u64 	%p10, %rd20, %rd39;
	mov.f32 	%f52, 0f00000000;
	or.pred  	%p11, %p10, %p9;
	@%p11 bra 	$L__BB0_8;
	add.s64 	%rd63, %rd20, %rd13;
	shl.b64 	%rd64, %rd63, 2;
	add.s64 	%rd65, %rd2, %rd64;
	ld.global.f32 	%f52, [%rd65];
$L__BB0_8:
	ld.global.f32 	%f36, [%rd128+-8];
	fma.rn.f32 	%f5, %f52, %f36, %f63;
	or.b64  	%rd67, %rd129, %rd11;
	shr.u64 	%rd68, %rd67, 31;
	and.b64  	%rd69, %rd68, 1;
	setp.eq.b64 	%p13, %rd69, 1;
	or.pred  	%p14, %p13, %p7;
	add.s64 	%rd70, %rd130, 4294967296;
	shr.s64 	%rd21, %rd70, 32;
	setp.ge.u64 	%p15, %rd21, %rd39;
	mov.f32 	%f53, 0f00000000;
	or.pred  	%p16, %p15, %p14;
	@%p16 bra 	$L__BB0_10;
	add.s64 	%rd71, %rd21, %rd13;
	shl.b64 	%rd72, %rd71, 2;
	add.s64 	%rd73, %rd2, %rd72;
	ld.global.f32 	%f53, [%rd73];
$L__BB0_10:
	ld.global.f32 	%f38, [%rd128+-4];
	fma.rn.f32 	%f8, %f53, %f38, %f5;
	add.s64 	%rd75, %rd129, 1;
	or.b64  	%rd76, %rd75, %rd11;
	shr.u64 	%rd77, %rd76, 31;
	and.b64  	%rd78, %rd77, 1;
	setp.eq.b64 	%p18, %rd78, 1;
	or.pred  	%p19, %p18, %p7;
	add.s64 	%rd79, %rd130, 8589934592;
	shr.s64 	%rd22, %rd79, 32;
	setp.ge.u64 	%p20, %rd22, %rd39;
	mov.f32 	%f54, 0f00000000;
	or.pred  	%p21, %p20, %p19;
	@%p21 bra 	$L__BB0_12;
	add.s64 	%rd80, %rd22, %rd13;
	shl.b64 	%rd81, %rd80, 2;
	add.s64 	%rd82, %rd2, %rd81;
	ld.global.f32 	%f54, [%rd82];
$L__BB0_12:
	ld.global.f32 	%f40, [%rd128];
	fma.rn.f32 	%f11, %f54, %f40, %f8;
	add.s64 	%rd84, %rd129, 2;
	or.b64  	%rd85, %rd84, %rd11;
	shr.u64 	%rd86, %rd85, 31;
	and.b64  	%rd87, %rd86, 1;
	setp.eq.b64 	%p23, %rd87, 1;
	or.pred  	%p24, %p23, %p7;
	add.s64 	%rd88, %rd130, 12884901888;
	shr.s64 	%rd23, %rd88, 32;
	setp.ge.u64 	%p25, %rd23, %rd39;
	mov.f32 	%f55, 0f00000000;
	or.pred  	%p26, %p25, %p24;
	@%p26 bra 	$L__BB0_14;
	add.s64 	%rd89, %rd23, %rd13;
	shl.b64 	%rd90, %rd89, 2;
	add.s64 	%rd91, %rd2, %rd90;
	ld.global.f32 	%f55, [%rd91];
$L__BB0_14:
	ld.global.f32 	%f41, [%rd128+4];
	fma.rn.f32 	%f63, %f55, %f41, %f11;
	add.s64 	%rd131, %rd131, -4;
	add.s64 	%rd130, %rd130, 17179869184;
	add.s64 	%rd129, %rd129, 4;
	add.s64 	%rd128, %rd128, 16;
	setp.ne.s64 	%p27, %rd131, 0;
	mov.u64 	%rd133, %rd7;
	@%p27 bra 	$L__BB0_6;
$L__BB0_15:
	and.b64  	%rd92, %rd41, 3;
	setp.eq.s64 	%p28, %rd92, 0;
	@%p28 bra 	$L__BB0_26;
	setp.eq.s64 	%p29, %rd92, 1;
	@%p29 bra 	$L__BB0_22;
	setp.ge.u64 	%p30, %rd12, %rd38;
	add.s64 	%rd29, %rd6, %rd133;
	or.b64  	%rd94, %rd29, %rd11;
	shr.u64 	%rd95, %rd94, 31;
	and.b64  	%rd96, %rd95, 1;
	setp.eq.b64 	%p31, %rd96, 1;
	or.pred  	%p32, %p31, %p30;
	cvt.s64.s32 	%rd30, %rd29;
	setp.ge.u64 	%p33, %rd30, %rd39;
	mov.f32 	%f58, 0f00000000;
	or.pred  	%p34, %p33, %p32;
	@%p34 bra 	$L__BB0_19;
	add.s64 	%rd97, %rd30, %rd13;
	shl.b64 	%rd98, %rd97, 2;
	add.s64 	%rd99, %rd2, %rd98;
	ld.global.f32 	%f58, [%rd99];
$L__BB0_19:
	add.s64 	%rd101, %rd133, %rd14;
	shl.b64 	%rd102, %rd101, 2;
	add.s64 	%rd31, %rd1, %rd102;
	ld.global.f32 	%f45, [%rd31];
	fma.rn.f32 	%f19, %f58, %f45, %f63;
	add.s64 	%rd103, %rd29, 1;
	or.b64  	%rd104, %rd103, %rd11;
	shr.u64 	%rd105, %rd104, 31;
	and.b64  	%rd106, %rd105, 1;
	setp.eq.b64 	%p36, %rd106, 1;
	or.pred  	%p37, %p36, %p30;
	cvt.s64.s32 	%rd32, %rd103;
	setp.ge.u64 	%p38, %rd32, %rd39;
	mov.f32 	%f59, 0f00000000;
	or.pred  	%p39, %p38, %p37;
	@%p39 bra 	$L__BB0_21;
	add.s64 	%rd107, %rd32, %rd13;
	shl.b64 	%rd108, %rd107, 2;
	add.s64 	%rd109, %rd2, %rd108;
	ld.global.f32 	%f59, [%rd109];
$L__BB0_21:
	ld.global.f32 	%f46, [%rd31+4];
	fma.rn.f32 	%f63, %f59, %f46, %f19;
	add.s64 	%rd133, %rd133, 2;
$L__BB0_22:
	and.b64  	%rd110, %rd41, 1;
	setp.eq.b64 	%p40, %rd110, 1;
	not.pred 	%p41, %p40;
	@%p41 bra 	$L__BB0_26;
	setp.ge.u64 	%p42, %rd12, %rd38;
	add.s64 	%rd112, %rd6, %rd133;
	or.b64  	%rd113, %rd112, %rd11;
	shr.u64 	%rd114, %rd113, 31;
	and.b64  	%rd115, %rd114, 1;
	setp.eq.b64 	%p43, %rd115, 1;
	or.pred  	%p44, %p43, %p42;
	cvt.s64.s32 	%rd35, %rd112;
	setp.ge.u64 	%p45, %rd35, %rd39;
	mov.f32 	%f62, 0f00000000;
	or.pred  	%p46, %p45, %p44;
	@%p46 bra 	$L__BB0_25;
	add.s64 	%rd116, %rd35, %rd13;
	shl.b64 	%rd117, %rd116, 2;
	add.s64 	%rd118, %rd2, %rd117;
	ld.global.f32 	%f62, [%rd118];
$L__BB0_25:
	add.s64 	%rd119, %rd133, %rd14;
	shl.b64 	%rd120, %rd119, 2;
	add.s64 	%rd121, %rd1, %rd120;
	ld.global.f32 	%f48, [%rd121];
	fma.rn.f32 	%f63, %f62, %f48, %f63;
$L__BB0_26:
	add.s64 	%rd127, %rd127, 1;
	setp.ne.s64 	%p47, %rd127, %rd40;
	@%p47 bra 	$L__BB0_4;
$L__BB0_27:
	ld.param.u64 	%rd126, [_Z23reference_conv2d_kernelPKfS0_Pfmmmm_param_2];
	mad.lo.s64 	%rd122, %rd39, %rd3, %rd4;
	cvta.to.global.u64 	%rd123, %rd126;
	shl.b64 	%rd124, %rd122, 2;
	add.s64 	%rd125, %rd123, %rd124;
	st.global.f32 	[%rd125], %f63;
$L__BB0_28:
	ret;

}


// ===== COMPILED SASS (sm_100) =====

	.target	sm_100

	.elftype	@"ET_EXEC"


//--------------------- .note.nv.tkinfo           --------------------------
	.section	.note.nv.tkinfo,"",@"SHT_NOTE"
	.sectionflags	@"SHF_NOTE_NV_TKINFO"
	.tkinfo
        /*0018*/ 	.word	0x00000002
        /*0030*/ 	.string	""
        /*0030*/ 	.string	"ptxas"
        /*0030*/ 	.string	"Cuda compilation tools, release 13.0, V13.0.88"
        /*0030*/ 	.string	"Build cuda_13.0.r13.0/compiler.36424714_0"
        /*0030*/ 	.string	"-arch sm_100 -m 64 "



//--------------------- .note.nv.cuinfo           --------------------------
	.section	.note.nv.cuinfo,"",@"SHT_NOTE"
	.sectionflags	@"SHF_NOTE_NV_CUINFO"
        /*0018*/ 	.short	0x0002
        /*001a*/ 	.short	0x0064
        /*001c*/ 	.short	0x0082
	.zero		2


//--------------------- .nv.info                  --------------------------
	.section	.nv.info,"",@"SHT_CUDA_INFO"
	.align	4


	//----- nvinfo : EIATTR_REGCOUNT
	.align		4
        /*0000*/ 	.byte	0x04, 0x2f
        /*0002*/ 	.short	(.L_1 - .L_0)
	.align		4
.L_0:
        /*0004*/ 	.word	index@(_Z23reference_conv2d_kernelPKfS0_Pfmmmm)
        /*0008*/ 	.word	0x00000020


	//----- nvinfo : EIATTR_FRAME_SIZE
	.align		4
.L_1:
        /*000c*/ 	.byte	0x04, 0x11
        /*000e*/ 	.short	(.L_3 - .L_2)
	.align		4
.L_2:
        /*0010*/ 	.word	index@(_Z23reference_conv2d_kernelPKfS0_Pfmmmm)
        /*0014*/ 	.word	0x00000000


	//----- nvinfo : EIATTR_MIN_STACK_SIZE
	.align		4
.L_3:
        /*0018*/ 	.byte	0x04, 0x12
        /*001a*/ 	.short	(.L_5 - .L_4)
	.align		4
.L_4:
        /*001c*/ 	.word	index@(_Z23reference_conv2d_kernelPKfS0_Pfmmmm)
        /*0020*/ 	.word	0x00000000
.L_5:


//--------------------- .nv.compat                --------------------------
	.section	.nv.compat,"",@"SHT_CUDA_COMPAT_INFO"
	.align	4
        /*0000*/ 	.byte	0x02, 0x09, 0x00, 0x00, 0x02, 0x02, 0x01, 0x00, 0x02, 0x05, 0x05, 0x00, 0x03, 0x07, 0x01, 0x01
        /*0010*/ 	.byte	0x02, 0x03, 0x00, 0x00, 0x02, 0x06, 0x01, 0x00, 0x04, 0x0b, 0x08, 0x00, 0x09, 0x00, 0x00, 0x00
        /*0020*/ 	.byte	0x00, 0x00, 0x00, 0x00


//--------------------- .nv.info._Z23reference_conv2d_kernelPKfS0_Pfmmmm --------------------------
	.section	.nv.info._Z23reference_conv2d_kernelPKfS0_Pfmmmm,"",@"SHT_CUDA_INFO"
	.sectionflags	@""
	.align	4


	//----- nvinfo : EIATTR_CUDA_API_VERSION
	.align		4
        /*0000*/ 	.byte	0x04, 0x37
        /*0002*/ 	.short	(.L_7 - .L_6)
.L_6:
        /*0004*/ 	.word	0x00000082


	//----- nvinfo : EIATTR_KPARAM_INFO
	.align		4
.L_7:
        /*0008*/ 	.byte	0x04, 0x17
        /*000a*/ 	.short	(.L_9 - .L_8)
.L_8:
        /*000c*/ 	.word	0x00000000
        /*0010*/ 	.short	0x0006
        /*0012*/ 	.short	0x0030
        /*0014*/ 	.byte	0x00, 0xf0, 0x21, 0x00


	//----- nvinfo : EIATTR_KPARAM_INFO
	.align		4
.L_9:
        /*0018*/ 	.byte	0x04, 0x17
        /*001a*/ 	.short	(.L_11 - .L_10)
.L_10:
        /*001c*/ 	.word	0x00000000
        /*0020*/ 	.short	0x0005
        /*0022*/ 	.short	0x0028
        /*0024*/ 	.byte	0x00, 0xf0, 0x21, 0x00


	//----- nvinfo : EIATTR_KPARAM_INFO
	.align		4
.L_11:
        /*0028*/ 	.byte	0x04, 0x17
        /*002a*/ 	.short	(.L_13 - .L_12)
.L_12:
        /*002c*/ 	.word	0x00000000
        /*0030*/ 	.short	0x0004
        /*0032*/ 	.short	0x0020
        /*0034*/ 	.byte	0x00, 0xf0, 0x21, 0x00


	//----- nvinfo : EIATTR_KPARAM_INFO
	.align		4
.L_13:
        /*0038*/ 	.byte	0x04, 0x17
        /*003a*/ 	.short	(.L_15 - .L_14)
.L_14:
        /*003c*/ 	.word	0x00000000
        /*0040*/ 	.short	0x0003
        /*0042*/ 	.short	0x0018
        /*0044*/ 	.byte	0x00, 0xf0, 0x21, 0x00


	//----- nvinfo : EIATTR_KPARAM_INFO
	.align		4
.L_15:
        /*0048*/ 	.byte	0x04, 0x17
        /*004a*/ 	.short	(.L_17 - .L_16)
.L_16:
        /*004c*/ 	.word	0x00000000
        /*0050*/ 	.short	0x0002
        /*0052*/ 	.short	0x0010
        /*0054*/ 	.byte	0x00, 0xf5, 0x21, 0x00


	//----- nvinfo : EIATTR_KPARAM_INFO
	.align		4
.L_17:
        /*0058*/ 	.byte	0x04, 0x17
        /*005a*/ 	.short	(.L_19 - .L_18)
.L_18:
        /*005c*/ 	.word	0x00000000
        /*0060*/ 	.short	0x0001
        /*0062*/ 	.short	0x0008
        /*0064*/ 	.byte	0x00, 0xf5, 0x21, 0x00


	//----- nvinfo : EIATTR_KPARAM_INFO
	.align		4
.L_19:
        /*0068*/ 	.byte	0x04, 0x17
        /*006a*/ 	.short	(.L_21 - .L_20)
.L_20:
        /*006c*/ 	.word	0x00000000
        /*0070*/ 	.short	0x0000
        /*0072*/ 	.short	0x0000
        /*0074*/ 	.byte	0x00, 0xf5, 0x21, 0x00


	//----- nvinfo : EIATTR_SPARSE_MMA_MASK
	.align		4
.L_21:
        /*0078*/ 	.byte	0x03, 0x50
        /*007a*/ 	.short	0x0000


	//----- nvinfo : EIATTR_MAXREG_COUNT
	.align		4
        /*007c*/ 	.byte	0x03, 0x1b
        /*007e*/ 	.short	0x00ff


	//----- nvinfo : EIATTR_MERCURY_ISA_VERSION
	.align		4
        /*0080*/ 	.byte	0x03, 0x5f
        /*0082*/ 	.short	0x0101


	//----- nvinfo : EIATTR_VRC_CTA_INIT_COUNT
	.align		4
        /*0084*/ 	.byte	0x02, 0x4a
	.zero		1
	.zero		1


	//----- nvinfo : EIATTR_EXIT_INSTR_OFFSETS
	.align		4
        /*0088*/ 	.byte	0x04, 0x1c
        /*008a*/ 	.short	(.L_23 - .L_22)


	//   ....[0]....
.L_22:
        /*008c*/ 	.word	0x000000f0


	//   ....[1]....
        /*0090*/ 	.word	0x00001280


	//----- nvinfo : EIATTR_CBANK_PARAM_SIZE
	.align		4
.L_23:
        /*0094*/ 	.byte	0x03, 0x19
        /*0096*/ 	.short	0x0038


	//----- nvinfo : EIATTR_PARAM_CBANK
	.align		4
        /*0098*/ 	.byte	0x04, 0x0a
        /*009a*/ 	.short	(.L_25 - .L_24)
	.align		4
.L_24:
        /*009c*/ 	.word	index@(.nv.constant0._Z23reference_conv2d_kernelPKfS0_Pfmmmm)
        /*00a0*/ 	.short	0x0380
        /*00a2*/ 	.short	0x0038


	//----- nvinfo : EIATTR_SW_WAR
	.align		4
.L_25:
        /*00a4*/ 	.byte	0x04, 0x36
        /*00a6*/ 	.short	(.L_27 - .L_26)
.L_26:
        /*00a8*/ 	.word	0x00000008
.L_27:


//--------------------- .nv.callgraph             --------------------------
	.section	.nv.callgraph,"",@"SHT_CUDA_CALLGRAPH"
	.align	4
	.sectionentsize	8
	.align		4
        /*0000*/ 	.word	0x00000000
	.align		4
        /*0004*/ 	.word	0xffffffff
	.align		4
        /*0008*/ 	.word	0x00000000
	.align		4
        /*000c*/ 	.word	0xfffffffe
	.align		4
        /*0010*/ 	.word	0x00000000
	.align		4
        /*0014*/ 	.word	0xfffffffd
	.align		4
        /*0018*/ 	.word	0x00000000
	.align		4
        /*001c*/ 	.word	0xfffffffc


//--------------------- .text._Z23reference_conv2d_kernelPKfS0_Pfmmmm --------------------------
	.section	.text._Z23reference_conv2d_kernelPKfS0_Pfmmmm,"ax",@progbits
	.align	128
        .global         _Z23reference_conv2d_kernelPKfS0_Pfmmmm
        .type           _Z23reference_conv2d_kernelPKfS0_Pfmmmm,@function
        .size           _Z23reference_conv2d_kernelPKfS0_Pfmmmm,(.L_x_7 - _Z23reference_conv2d_kernelPKfS0_Pfmmmm)
        .other          _Z23reference_conv2d_kernelPKfS0_Pfmmmm,@"STO_CUDA_ENTRY STV_DEFAULT"
_Z23reference_conv2d_kernelPKfS0_Pfmmmm:
.text._Z23reference_conv2d_kernelPKfS0_Pfmmmm:
[----:B------:R-:W-:Y:S01]  /*0000*/  LDC R1, c[0x0][0x37c] ;  /* 0x0000df00ff017b82 */ /* 0x000fe20000000800 */
[----:B------:R-:W0:Y:S07]  /*0010*/  S2R R13, SR_TID.X ;  /* 0x00000000000d7919 */ /* 0x000e2e0000002100 */
[----:B------:R-:W1:Y:S01]  /*0020*/  LDC R0, c[0x0][0x364] ;  /* 0x0000d900ff007b82 */ /* 0x000e620000000800 */
[----:B------:R-:W2:Y:S01]  /*0030*/  LDCU.64 UR6, c[0x0][0x3a0] ;  /* 0x00007400ff0677ac */ /* 0x000ea20008000a00 */
[----:B------:R-:W1:Y:S01]  /*0040*/  S2R R3, SR_TID.Y ;  /* 0x0000000000037919 */ /* 0x000e620000002200 */
[----:B------:R-:W3:Y:S05]  /*0050*/  LDCU.64 UR8, c[0x0][0x398] ;  /* 0x00007300ff0877ac */ /* 0x000eea0008000a00 */
[----:B------:R-:W0:Y:S08]  /*0060*/  S2UR UR5, SR_CTAID.X ;  /* 0x00000000000579c3 */ /* 0x000e300000002500 */
[----:B------:R-:W0:Y:S08]  /*0070*/  LDC R12, c[0x0][0x360] ;  /* 0x0000d800ff0c7b82 */ /* 0x000e300000000800 */
[----:B------:R-:W1:Y:S01]  /*0080*/  S2UR UR4, SR_CTAID.Y ;  /* 0x00000000000479c3 */ /* 0x000e620000002600 */
[----:B0-----:R-:W-:-:S05]  /*0090*/  IMAD R12, R12, UR5, R13 ;  /* 0x000000050c0c7c24 */ /* 0x001fca000f8e020d */
[----:B--2---:R-:W-:Y:S01]  /*00a0*/  ISETP.GE.U32.AND P0, PT, R12, UR6, PT ;  /* 0x000000060c007c0c */ /* 0x004fe2000bf06070 */
[----:B-1----:R-:W-:-:S03]  /*00b0*/  IMAD R0, R0, UR4, R3 ;  /* 0x0000000400007c24 */ /* 0x002fc6000f8e0203 */
[----:B------:R-:W-:Y:S02]  /*00c0*/  ISETP.GE.U32.AND.EX P0, PT, RZ, UR7, PT, P0 ;  /* 0x00000007ff007c0c */ /* 0x000fe4000bf06100 */
[----:B---3--:R-:W-:-:S04]  /*00d0*/  ISETP.GE.U32.AND P1, PT, R0, UR8, PT ;  /* 0x0000000800007c0c */ /* 0x008fc8000bf26070 */
[----:B------:R-:W-:-:S13]  /*00e0*/  ISETP.GE.U32.OR.EX P0, PT, RZ, UR9, P0, P1 ;  /* 0x00000009ff007c0c */ /* 0x000fda0008706510 */
[----:B------:R-:W-:Y:S05]  /*00f0*/  @P0 EXIT ;  /* 0x000000000000094d */ /* 0x000fea0003800000 */
[----:B------:R-:W0:Y:S01]  /*0100*/  LDCU.64 UR4, c[0x0][0x3a8] ;  /* 0x00007500ff0477ac */ /* 0x000e220008000a00 */
[----:B------:R-:W-:Y:S01]  /*0110*/  IMAD.MOV.U32 R2, RZ, RZ, RZ ;  /* 0x000000ffff027224 */ /* 0x000fe200078e00ff */
[----:B------:R-:W1:Y:S01]  /*0120*/  LDCU.64 UR8, c[0x0][0x358] ;  /* 0x00006b00ff0877ac */ /* 0x000e620008000a00 */
[----:B0-----:R-:W-:-:S04]  /*0130*/  UISETP.NE.U32.AND UP0, UPT, UR4, URZ, UPT ;  /* 0x000000ff0400728c */ /* 0x001fc8000bf05070 */
[----:B------:R-:W-:-:S09]  /*0140*/  UISETP.NE.AND.EX UP0, UPT, UR5, URZ, UPT, UP0 ;  /* 0x000000ff0500728c */ /* 0x000fd2000bf05300 */
[----:B-1----:R-:W-:Y:S05]  /*0150*/  BRA.U !UP0, `(.L_x_0) ;  /* 0x0000001108287547 */ /* 0x002fea000b800000 */
[----:B------:R-:W0:Y:S02]  /*0160*/  LDCU.64 UR6, c[0x0][0x3b0] ;  /* 0x00007600ff0677ac */ /* 0x000e240008000a00 */
[----:B0-----:R-:W-:-:S04]  /*0170*/  UISETP.NE.U32.AND UP0, UPT, UR6, URZ, UPT ;  /* 0x000000ff0600728c */ /* 0x001fc8000bf05070 */
[----:B------:R-:W-:-:S09]  /*0180*/  UISETP.NE.AND.EX UP0, UPT, UR7, URZ, UPT, UP0 ;  /* 0x000000ff0700728c */ /* 0x000fd2000bf05300 */
[----:B------:R-:W-:Y:S05]  /*0190*/  BRA.U !UP0, `(.L_x_0) ;  /* 0x0000001108187547 */ /* 0x000fea000b800000 */
[----:B------:R-:W-:Y:S01]  /*01a0*/  UIADD3 UR5, UP0, UPT, UR6, -0x1, URZ ;  /* 0xffffffff06057890 */ /* 0x000fe2000ff1e0ff */
[----:B------:R-:W-:Y:S01]  /*01b0*/  IMAD.MOV.U32 R2, RZ, RZ, RZ ;  /* 0x000000ffff027224 */ /* 0x000fe200078e00ff */
[----:B------:R-:W-:Y:S01]  /*01c0*/  ULOP3.LUT UR6, UR6, 0xfffffffc, URZ, 0xc0, !UPT ;  /* 0xfffffffc06067892 */ /* 0x000fe2000f8ec0ff */
[----:B------:R-:W-:Y:S01]  /*01d0*/  IMAD.MOV.U32 R7, RZ, RZ, RZ ;  /* 0x000000ffff077224 */ /* 0x000fe200078e00ff */
[----:B------:R-:W-:Y:S01]  /*01e0*/  UIADD3.X UR4, UPT, UPT, UR7, -0x1, URZ, UP0, !UPT ;  /* 0xffffffff07047890 */ /* 0x000fe200087fe4ff */
[----:B------:R-:W-:-:S03]  /*01f0*/  IMAD.MOV.U32 R8, RZ, RZ, RZ ;  /* 0x000000ffff087224 */ /* 0x000fc600078e00ff */
[----:B------:R-:W-:-:S03]  /*0200*/  USHF.R.U64 UR5, UR5, 0x1, UR4 ;  /* 0x0000000105057899 */ /* 0x000fc60008001204 */
[----:B------:R-:W-:Y:S02]  /*0210*/  UMOV UR4, URZ ;  /* 0x000000ff00047c82 */ /* 0x000fe40008000000 */
[----:B------:R-:W-:Y:S02]  /*0220*/  IADD3 R4, P1, PT, RZ, -UR4, RZ ;  /* 0x80000004ff047c10 */ /* 0x000fe4000ff3e0ff */
[C---:B------:R-:W-:Y:S02]  /*0230*/  IADD3 R3, P0, PT, R12.reuse, -UR5, RZ ;  /* 0x800000050c037c10 */ /* 0x040fe4000ff1e0ff */
[----:B------:R-:W-:Y:S02]  /*0240*/  IADD3.X R9, PT, PT, R12, ~UR5, RZ, P1, !PT ;  /* 0x800000050c097c10 */ /* 0x000fe40008ffe4ff */
[----:B------:R-:W-:Y:S01]  /*0250*/  IADD3 R5, P2, PT, R3, 0x1, RZ ;  /* 0x0000000103057810 */ /* 0x000fe20007f5e0ff */
[----:B------:R-:W-:-:S04]  /*0260*/  IMAD.X R6, RZ, RZ, -0x1, P0 ;  /* 0xffffffffff067424 */ /* 0x000fc800000e06ff */
[----:B------:R-:W-:-:S08]  /*0270*/  IMAD.X R10, RZ, RZ, R6, P2 ;  /* 0x000000ffff0a7224 */ /* 0x000fd000010e0606 */
.L_x_5:
[----:B------:R-:W0:Y:S01]  /*0280*/  LDCU.64 UR4, c[0x0][0x3a8] ;  /* 0x00007500ff0477ac */ /* 0x000e220008000a00 */
[----:B------:R-:W1:Y:S01]  /*0290*/  LDCU.64 UR10, c[0x0][0x3b0] ;  /* 0x00007600ff0a77ac */ /* 0x000e620008000a00 */
[----:B0-----:R-:W-:-:S04]  /*02a0*/  UIADD3 UR4, UP0, UPT, UR4, -0x1, URZ ;  /* 0xffffffff04047890 */ /* 0x001fc8000ff1e0ff */
[----:B------:R-:W-:Y:S02]  /*02b0*/  UIADD3.X UR5, UPT, UPT, UR5, -0x1, URZ, UP0, !UPT ;  /* 0xffffffff05057890 */ /* 0x000fe400087fe4ff */
[----:B-1----:R-:W-:Y:S02]  /*02c0*/  UISETP.GE.U32.AND UP0, UPT, UR10, 0x4, UPT ;  /* 0x000000040a00788c */ /* 0x002fe4000bf06070 */
[----:B------:R-:W-:Y:S02]  /*02d0*/  USHF.R.U64 UR4, UR4, 0x1, UR5 ;  /* 0x0000000104047899 */ /* 0x000fe40008001205 */
[----:B------:R-:W-:Y:S01]  /*02e0*/  UISETP.GE.U32.AND.EX UP0, UPT, UR11, URZ, UPT, UP0 ;  /* 0x000000ff0b00728c */ /* 0x000fe2000bf06100 */
[----:B------:R-:W-:-:S03]  /*02f0*/  UMOV UR5, URZ ;  /* 0x000000ff00057c82 */ /* 0x000fc60008000000 */
[----:B------:R-:W-:Y:S01]  /*0300*/  IADD3 R11, P0, P1, R7, -UR4, R0 ;  /* 0x80000004070b7c10 */ /* 0x000fe2000f91e000 */
[----:B------:R-:W-:-:S03]  /*0310*/  UMOV UR4, URZ ;  /* 0x000000ff00047c82 */ /* 0x000fc60008000000 */
[----:B------:R-:W-:Y:S02]  /*0320*/  IADD3.X R19, PT, PT, R8, -0x1, RZ, P0, P1 ;  /* 0xffffffff08137810 */ /* 0x000fe400007e24ff */
[----:B------:R-:W-:Y:S01]  /*0330*/  SHF.R.S32.HI R18, RZ, 0x1f, R11 ;  /* 0x0000001fff127819 */ /* 0x000fe2000001140b */
[----:B------:R-:W-:Y:S06]  /*0340*/  BRA.U !UP0, `(.L_x_1) ;  /* 0x0000000508e47547 */ /* 0x000fec000b800000 */
[----:B------:R-:W0:Y:S01]  /*0350*/  LDC.64 R14, c[0x0][0x388] ;  /* 0x0000e200ff0e7b82 */ /* 0x000e220000000a00 */
[----:B------:R-:W1:Y:S01]  /*0360*/  LDCU.64 UR12, c[0x0][0x398] ;  /* 0x00007300ff0c77ac */ /* 0x000e620008000a00 */
[----:B------:R-:W-:Y:S02]  /*0370*/  IMAD R20, R8, UR10, RZ ;  /* 0x0000000a08147c24 */ /* 0x000fe4000f8e02ff */
[C---:B------:R-:W-:Y:S01]  /*0380*/  IMAD.WIDE.U32 R16, R7.reuse, UR10, RZ ;  /* 0x0000000a07107c25 */ /* 0x040fe2000f8e00ff */
[----:B------:R-:W2:Y:S03]  /*0390*/  LDCU UR5, c[0x0][0x3b4] ;  /* 0x00007680ff0577ac */ /* 0x000ea60008000800 */
[----:B------:R-:W-:Y:S01]  /*03a0*/  IMAD R21, R7, UR11, R20 ;  /* 0x0000000b07157c24 */ /* 0x000fe2000f8e0214 */
[----:B------:R-:W3:Y:S01]  /*03b0*/  LDCU.64 UR10, c[0x0][0x3a0] ;  /* 0x00007400ff0a77ac */ /* 0x000ee20008000a00 */
[----:B------:R-:W-:-:S02]  /*03c0*/  IMAD.MOV.U32 R20, RZ, RZ, R5 ;  /* 0x000000ffff147224 */ /* 0x000fc400078e0005 */
[----:B------:R-:W-:Y:S01]  /*03d0*/  IMAD.IADD R17, R17, 0x1, R21 ;  /* 0x0000000111117824 */ /* 0x000fe200078e0215 */
[----:B------:R-:W-:Y:S01]  /*03e0*/  UMOV UR4, UR6 ;  /* 0x0000000600047c82 */ /* 0x000fe20008000000 */
[----:B------:R-:W-:Y:S01]  /*03f0*/  IMAD.MOV.U32 R22, RZ, RZ, R9 ;  /* 0x000000ffff167224 */ /* 0x000fe200078e0009 */
[----:B-1----:R-:W-:-:S04]  /*0400*/  ISETP.GE.U32.AND P0, PT, R11, UR12, PT ;  /* 0x0000000c0b007c0c */ /* 0x002fc8000bf06070 */
[----:B------:R-:W-:Y:S02]  /*0410*/  ISETP.GE.U32.AND.EX P0, PT, R18, UR13, PT, P0 ;  /* 0x0000000d12007c0c */ /* 0x000fe4000bf06100 */
[----:B0-----:R-:W-:-:S04]  /*0420*/  LEA R14, P1, R16, R14, 0x2 ;  /* 0x0000000e100e7211 */ /* 0x001fc800078210ff */
[----:B------:R-:W-:Y:S02]  /*0430*/  IADD3 R26, P2, PT, R14, 0x8, RZ ;  /* 0x000000080e1a7810 */ /* 0x000fe40007f5e0ff */
[----:B------:R-:W-:Y:S01]  /*0440*/  LEA.HI.X R15, R16, R15, R17, 0x2, P1 ;  /* 0x0000000f100f7211 */ /* 0x000fe200008f1411 */
[----:B------:R-:W-:Y:S02]  /*0450*/  IMAD.MOV.U32 R16, RZ, RZ, R10 ;  /* 0x000000ffff107224 */ /* 0x000fe400078e000a */
[----:B------:R-:W-:Y:S02]  /*0460*/  IMAD.MOV.U32 R17, RZ, RZ, R4 ;  /* 0x000000ffff117224 */ /* 0x000fe400078e0004 */
[----:B--23--:R-:W-:-:S07]  /*0470*/  IMAD.X R27, RZ, RZ, R15, P2 ;  /* 0x000000ffff1b7224 */ /* 0x00cfce00010e060f */
.L_x_2:
[----:B------:R-:W-:Y:S02]  /*0480*/  IADD3 R14, P1, PT, R20, -0x1, RZ ;  /* 0xffffffff140e7810 */ /* 0x000fe40007f3e0ff */
[----:B------:R-:W-:Y:S02]  /*0490*/  ISETP.GE.U32.AND P2, PT, R22, UR10, PT ;  /* 0x0000000a16007c0c */ /* 0x000fe4000bf46070 */
[----:B------:R-:W-:Y:S02]  /*04a0*/  IADD3.X R24, PT, PT, R16, -0x1, RZ, P1, !PT ;  /* 0xffffffff10187810 */ /* 0x000fe40000ffe4ff */
[----:B------:R-:W-:Y:S02]  /*04b0*/  LOP3.LUT R14, R14, R11, RZ, 0xfc, !PT ;  /* 0x0000000b0e0e7212 */ /* 0x000fe400078efcff */
[----:B------:R-:W-:Y:S02]  /*04c0*/  LOP3.LUT R15, R24, R19, RZ, 0xfc, !PT ;  /* 0x00000013180f7212 */ /* 0x000fe400078efcff */
[----:B------:R-:W-:-:S02]  /*04d0*/  SHF.R.S32.HI R23, RZ, 0x1f, R22 ;  /* 0x0000001fff177819 */ /* 0x000fc40000011416 */
[----:B------:R-:W-:Y:S02]  /*04e0*/  SHF.R.U64 R14, R14, 0x1f, R15 ;  /* 0x0000001f0e0e7819 */ /* 0x000fe4000000120f */
[----:B------:R-:W-:Y:S02]  /*04f0*/  IADD3 R17, P4, PT, RZ, R17, RZ ;  /* 0x00000011ff117210 */ /* 0x000fe40007f9e0ff */
[----:B------:R-:W-:-:S04]  /*0500*/  LOP3.LUT R14, R14, 0x1, RZ, 0xc0, !PT ;  /* 0x000000010e0e7812 */ /* 0x000fc800078ec0ff */
[----:B------:R-:W-:-:S04]  /*0510*/  ISETP.EQ.U32.AND P1, PT, R14, 0x1, PT ;  /* 0x000000010e00780c */ /* 0x000fc80003f22070 */
[----:B------:R-:W-:-:S04]  /*0520*/  ISETP.EQ.U32.OR.EX P1, PT, RZ, RZ, P0, P1 ;  /* 0x000000ffff00720c */ /* 0x000fc80000722510 */
[----:B------:R-:W-:-:S13]  /*0530*/  ISETP.GE.U32.OR.EX P1, PT, R23, UR11, P1, P2 ;  /* 0x0000000b17007c0c */ /* 0x000fda0008f26520 */
[----:B------:R-:W0:Y:S01]  /*0540*/  @!P1 LDC.64 R14, c[0x0][0x380] ;  /* 0x0000e000ff0e9b82 */ /* 0x000e220000000a00 */
[----:B------:R-:W-:Y:S02]  /*0550*/  @!P1 IMAD R28, R18, UR10, RZ ;  /* 0x0000000a121c9c24 */ /* 0x000fe4000f8e02ff */
[----:B------:R-:W-:-:S04]  /*0560*/  @!P1 IMAD.WIDE.U32 R24, R11, UR10, R22 ;  /* 0x0000000a0b189c25 */ /* 0x000fc8000f8e0016 */
[----:B------:R-:W-:-:S04]  /*0570*/  @!P1 IMAD R21, R11, UR11, R28 ;  /* 0x0000000b0b159c24 */ /* 0x000fc8000f8e021c */
[----:B------:R-:W-:Y:S01]  /*0580*/  @!P1 IMAD.IADD R21, R25, 0x1, R21 ;  /* 0x0000000119159824 */ /* 0x000fe200078e0215 */
[----:B0-----:R-:W-:Y:S02]  /*0590*/  @!P1 LEA R28, P2, R24, R14, 0x2 ;  /* 0x0000000e181c9211 */ /* 0x001fe400078410ff */
[----:B------:R-:W-:Y:S02]  /*05a0*/  LOP3.LUT R14, R20, R11, RZ, 0xfc, !PT ;  /* 0x0000000b140e7212 */ /* 0x000fe400078efcff */
[----:B------:R-:W-:Y:S01]  /*05b0*/  @!P1 LEA.HI.X R29, R24, R15, R21, 0x2, P2 ;  /* 0x0000000f181d9211 */ /* 0x000fe200010f1415 */
[----:B------:R-:W-:Y:S01]  /*05c0*/  IMAD.MOV.U32 R21, RZ, RZ, RZ ;  /* 0x000000ffff157224 */ /* 0x000fe200078e00ff */
[----:B------:R-:W-:Y:S02]  /*05d0*/  LOP3.LUT R15, R16, R19, RZ, 0xfc, !PT ;  /* 0x00000013100f7212 */ /* 0x000fe400078efcff */
[----:B------:R-:W-:Y:S02]  /*05e0*/  IADD3.X R24, PT, PT, R22, 0x1, RZ, P4, !PT ;  /* 0x0000000116187810 */ /* 0x000fe400027fe4ff */
[----:B------:R-:W-:Y:S01]  /*05f0*/  SHF.R.U64 R14, R14, 0x1f, R15 ;  /* 0x0000001f0e0e7819 */ /* 0x000fe2000000120f */
[----:B------:R-:W2:Y:S01]  /*0600*/  @!P1 LDG.E R21, desc[UR8][R28.64] ;  /* 0x000000081c159981 */ /* 0x000ea2000c1e1900 */
[----:B------:R-:W-:-:S02]  /*0610*/  ISETP.GE.U32.AND P2, PT, R24, UR10, PT ;  /* 0x0000000a18007c0c */ /* 0x000fc4000bf46070 */
[----:B------:R-:W-:Y:S02]  /*0620*/  LOP3.LUT R14, R14, 0x1, RZ, 0xc0, !PT ;  /* 0x000000010e0e7812 */ /* 0x000fe400078ec0ff */
[----:B------:R-:W-:Y:S02]  /*0630*/  SHF.R.S32.HI R25, RZ, 0x1f, R24 ;  /* 0x0000001fff197819 */ /* 0x000fe40000011418 */
[----:B------:R-:W-:Y:S01]  /*0640*/  ISETP.EQ.U32.AND P3, PT, R14, 0x1, PT ;  /* 0x000000010e00780c */ /* 0x000fe20003f62070 */
[----:B------:R-:W2:Y:S03]  /*0650*/  LDG.E R29, desc[UR8][R26.64+-0x8] ;  /* 0xfffff8081a1d7981 */ /* 0x000ea6000c1e1900 */
[----:B------:R-:W-:Y:S01]  /*0660*/  ISETP.EQ.U32.OR.EX P3, PT, RZ, RZ, P0, P3 ;  /* 0x000000ffff00720c */ /* 0x000fe20000762530 */
[----:B------:R-:W3:Y:S03]  /*0670*/  LDG.E R28, desc[UR8][R26.64+-0x4] ;  /* 0xfffffc081a1c7981 */ /* 0x000ee6000c1e1900 */
[----:B------:R-:W-:-:S13]  /*0680*/  ISETP.GE.U32.OR.EX P2, PT, R25, UR11, P3, P2 ;  /* 0x0000000b19007c0c */ /* 0x000fda0009f46520 */
[----:B------:R-:W0:Y:S01]  /*0690*/  @!P2 LDC.64 R14, c[0x0][0x380] ;  /* 0x0000e000ff0eab82 */ /* 0x000e220000000a00 */
[----:B------:R-:W-:Y:S02]  /*06a0*/  @!P2 IMAD R23, R18, UR10, RZ ;  /* 0x0000000a1217ac24 */ /* 0x000fe4000f8e02ff */
[----:B------:R-:W-:-:S04]  /*06b0*/  @!P2 IMAD.WIDE.U32 R24, R11, UR10, R24 ;  /* 0x0000000a0b18ac25 */ /* 0x000fc8000f8e0018 */
[----:B------:R-:W-:-:S04]  /*06c0*/  @!P2 IMAD R23, R11, UR11, R23 ;  /* 0x0000000b0b17ac24 */ /* 0x000fc8000f8e0217 */
[----:B------:R-:W-:Y:S01]  /*06d0*/  @!P2 IMAD.IADD R23, R23, 0x1, R25 ;  /* 0x000000011717a824 */ /* 0x000fe200078e0219 */
[----:B0-----:R-:W-:-:S04]  /*06e0*/  @!P2 LEA R14, P1, R24, R14, 0x2 ;  /* 0x0000000e180ea211 */ /* 0x001fc800078210ff */
[----:B------:R-:W-:Y:S01]  /*06f0*/  @!P2 LEA.HI.X R15, R24, R15, R23, 0x2, P1 ;  /* 0x0000000f180fa211 */ /* 0x000fe200008f1417 */
[----:B------:R-:W-:-:S06]  /*0700*/  IMAD.MOV.U32 R23, RZ, RZ, RZ ;  /* 0x000000ffff177224 */ /* 0x000fcc00078e00ff */
[----:B------:R0:W3:Y:S01]  /*0710*/  @!P2 LDG.E R23, desc[UR8][R14.64] ;  /* 0x000000080e17a981 */ /* 0x0000e2000c1e1900 */
[----:B------:R-:W-:-:S05]  /*0720*/  IADD3 R24, P1, PT, R20, 0x1, RZ ;  /* 0x0000000114187810 */ /* 0x000fca0007f3e0ff */
[----:B------:R-:W-:Y:S01]  /*0730*/  IMAD.X R25, RZ, RZ, R16, P1 ;  /* 0x000000ffff197224 */ /* 0x000fe200008e0610 */
[----:B------:R-:W-:-:S04]  /*0740*/  LOP3.LUT R24, R24, R11, RZ, 0xfc, !PT ;  /* 0x0000000b18187212 */ /* 0x000fc800078efcff */
[----:B------:R-:W-:-:S04]  /*0750*/  LOP3.LUT R25, R25, R19, RZ, 0xfc, !PT ;  /* 0x0000001319197212 */ /* 0x000fc800078efcff */
[----:B------:R-:W-:-:S04]  /*0760*/  SHF.R.U64 R24, R24, 0x1f, R25 ;  /* 0x0000001f18187819 */ /* 0x000fc80000001219 */
[----:B------:R-:W-:-:S04]  /*0770*/  LOP3.LUT R24, R24, 0x1, RZ, 0xc0, !PT ;  /* 0x0000000118187812 */ /* 0x000fc800078ec0ff */
[----:B------:R-:W-:Y:S02]  /*0780*/  ISETP.EQ.U32.AND P1, PT, R24, 0x1, PT ;  /* 0x000000011800780c */ /* 0x000fe40003f22070 */
[----:B------:R-:W-:Y:S02]  /*0790*/  IADD3.X R24, PT, PT, R22, 0x2, RZ, P4, !PT ;  /* 0x0000000216187810 */ /* 0x000fe400027fe4ff */
[----:B------:R-:W-:Y:S02]  /*07a0*/  ISETP.EQ.U32.OR.EX P1, PT, RZ, RZ, P0, P1 ;  /* 0x000000ffff00720c */ /* 0x000fe40000722510 */
[----:B------:R-:W-:Y:S02]  /*07b0*/  ISETP.GE.U32.AND P2, PT, R24, UR10, PT ;  /* 0x0000000a18007c0c */ /* 0x000fe4000bf46070 */
[----:B------:R-:W-:-:S04]  /*07c0*/  SHF.R.S32.HI R25, RZ, 0x1f, R24 ;  /* 0x0000001fff197819 */ /* 0x000fc80000011418 */
[----:B------:R-:W-:-:S13]  /*07d0*/  ISETP.GE.U32.OR.EX P1, PT, R25, UR11, P1, P2 ;  /* 0x0000000b19007c0c */ /* 0x000fda0008f26520 */
[----:B0-----:R-:W0:Y:S01]  /*07e0*/  @!P1 LDC.64 R14, c[0x0][0x380] ;  /* 0x0000e000ff0e9b82 */ /* 0x001e220000000a00 */
[----:B------:R-:W-:-:S03]  /*07f0*/  @!P1 IMAD.WIDE.U32 R24, R11, UR10, R24 ;  /* 0x0000000a0b189c25 */ /* 0x000fc6000f8e0018 */
[----:B0-----:R-:W-:Y:S01]  /*0800*/  @!P1 LEA R14, P2, R24, R14, 0x2 ;  /* 0x0000000e180e9211 */ /* 0x001fe200078410ff */
[----:B--2---:R-:W-:-:S04]  /*0810*/  FFMA R21, R29, R21, R2 ;  /* 0x000000151d157223 */ /* 0x004fc80000000002 */
[----:B---3--:R-:W-:Y:S01]  /*0820*/  FFMA R2, R28, R23, R21 ;  /* 0x000000171c027223 */ /* 0x008fe20000000015 */
[----:B------:R-:W-:Y:S01]  /*0830*/  @!P1 IMAD R28, R18, UR10, RZ ;  /* 0x0000000a121c9c24 */ /* 0x000fe2000f8e02ff */
[----:B------:R-:W2:Y:S03]  /*0840*/  LDG.E R23, desc[UR8][R26.64] ;  /* 0x000000081a177981 */ /* 0x000ea6000c1e1900 */
[----:B------:R-:W-:-:S04]  /*0850*/  @!P1 IMAD R21, R11, UR11, R28 ;  /* 0x0000000b0b159c24 */ /* 0x000fc8000f8e021c */
[----:B------:R-:W-:-:S05]  /*0860*/  @!P1 IMAD.IADD R21, R21, 0x1, R25 ;  /* 0x0000000115159824 */ /* 0x000fca00078e0219 */
[----:B------:R-:W-:Y:S01]  /*0870*/  @!P1 LEA.HI.X R15, R24, R15, R21, 0x2, P2 ;  /* 0x0000000f180f9211 */ /* 0x000fe200010f1415 */
[----:B------:R-:W-:-:S06]  /*0880*/  IMAD.MOV.U32 R21, RZ, RZ, RZ ;  /* 0x000000ffff157224 */ /* 0x000fcc00078e00ff */
[----:B------:R0:W2:Y:S01]  /*0890*/  @!P1 LDG.E R21, desc[UR8][R14.64] ;  /* 0x000000080e159981 */ /* 0x0000a2000c1e1900 */
[----:B------:R-:W-:-:S05]  /*08a0*/  IADD3 R24, P1, PT, R20, 0x2, RZ ;  /* 0x0000000214187810 */ /* 0x000fca0007f3e0ff */
[----:B------:R-:W-:Y:S01]  /*08b0*/  IMAD.X R28, RZ, RZ, R16, P1 ;  /* 0x000000ffff1c7224 */ /* 0x000fe200008e0610 */
[----:B------:R-:W-:-:S04]  /*08c0*/  LOP3.LUT R25, R24, R11, RZ, 0xfc, !PT ;  /* 0x0000000b18197212 */ /* 0x000fc800078efcff */
[----:B------:R-:W-:-:S04]  /*08d0*/  LOP3.LUT R24, R28, R19, RZ, 0xfc, !PT ;  /* 0x000000131c187212 */ /* 0x000fc800078efcff */
[----:B------:R-:W-:-:S04]  /*08e0*/  SHF.R.U64 R25, R25, 0x1f, R24 ;  /* 0x0000001f19197819 */ /* 0x000fc80000001218 */
[----:B------:R-:W-:Y:S02]  /*08f0*/  LOP3.LUT R25, R25, 0x1, RZ, 0xc0, !PT ;  /* 0x0000000119197812 */ /* 0x000fe400078ec0ff */
[----:B------:R-:W-:Y:S02]  /*0900*/  IADD3.X R24, PT, PT, R22, 0x3, RZ, P4, !PT ;  /* 0x0000000316187810 */ /* 0x000fe400027fe4ff */
[----:B------:R-:W-:Y:S02]  /*0910*/  ISETP.EQ.U32.AND P1, PT, R25, 0x1, PT ;  /* 0x000000011900780c */ /* 0x000fe40003f22070 */
[----:B------:R-:W-:Y:S02]  /*0920*/  ISETP.GE.U32.AND P2, PT, R24, UR10, PT ;  /* 0x0000000a18007c0c */ /* 0x000fe4000bf46070 */
[----:B------:R-:W-:Y:S02]  /*0930*/  SHF.R.S32.HI R25, RZ, 0x1f, R24 ;  /* 0x0000001fff197819 */ /* 0x000fe40000011418 */
[----:B------:R-:W-:-:S04]  /*0940*/  ISETP.EQ.U32.OR.EX P1, PT, RZ, RZ, P0, P1 ;  /* 0x000000ffff00720c */ /* 0x000fc80000722510 */
[----:B------:R-:W-:-:S13]  /*0950*/  ISETP.GE.U32.OR.EX P1, PT, R25, UR11, P1, P2 ;  /* 0x0000000b19007c0c */ /* 0x000fda0008f26520 */
[----:B0-----:R-:W0:Y:S01]  /*0960*/  @!P1 LDC.64 R14, c[0x0][0x380] ;  /* 0x0000e000ff0e9b82 */ /* 0x001e220000000a00 */
[----:B------:R-:W-:Y:S02]  /*0970*/  @!P1 IMAD R28, R18, UR10, RZ ;  /* 0x0000000a121c9c24 */ /* 0x000fe4000f8e02ff */
[----:B------:R-:W-:-:S03]  /*0980*/  @!P1 IMAD.WIDE.U32 R24, R11, UR10, R24 ;  /* 0x0000000a0b189c25 */ /* 0x000fc6000f8e0018 */
[----:B0-----:R-:W-:Y:S01]  /*0990*/  @!P1 LEA R14, P2, R24, R14, 0x2 ;  /* 0x0000000e180e9211 */ /* 0x001fe200078410ff */
[----:B--2---:R-:W-:Y:S01]  /*09a0*/  FFMA R2, R23, R21, R2 ;  /* 0x0000001517027223 */ /* 0x004fe20000000002 */
[----:B------:R-:W-:Y:S01]  /*09b0*/  @!P1 IMAD R21, R11, UR11, R28 ;  /* 0x0000000b0b159c24 */ /* 0x000fe2000f8e021c */
[----:B------:R0:W2:Y:S03]  /*09c0*/  LDG.E R23, desc[UR8][R26.64+0x4] ;  /* 0x000004081a177981 */ /* 0x0000a6000c1e1900 */
[----:B------:R-:W-:-:S05]  /*09d0*/  @!P1 IMAD.IADD R21, R21, 0x1, R25 ;  /* 0x0000000115159824 */ /* 0x000fca00078e0219 */
[----:B------:R-:W-:Y:S01]  /*09e0*/  @!P1 LEA.HI.X R15, R24, R15, R21, 0x2, P2 ;  /* 0x0000000f180f9211 */ /* 0x000fe200010f1415 */
[----:B------:R-:W-:-:S06]  /*09f0*/  IMAD.MOV.U32 R21, RZ, RZ, RZ ;  /* 0x000000ffff157224 */ /* 0x000fcc00078e00ff */
[----:B------:R-:W2:Y:S01]  /*0a00*/  @!P1 LDG.E R21, desc[UR8][R14.64] ;  /* 0x000000080e159981 */ /* 0x000ea2000c1e1900 */
[----:B------:R-:W-:-:S04]  /*0a10*/  UIADD3 UR4, UP0, UPT, UR4, -0x4, URZ ;  /* 0xfffffffc04047890 */ /* 0x000fc8000ff1e0ff */
[----:B------:R-:W-:Y:S02]  /*0a20*/  UIADD3.X UR5, UPT, UPT, UR5, -0x1, URZ, UP0, !UPT ;  /* 0xffffffff05057890 */ /* 0x000fe400087fe4ff */
[----:B------:R-:W-:-:S04]  /*0a30*/  UISETP.NE.U32.AND UP0, UPT, UR4, URZ, UPT ;  /* 0x000000ff0400728c */ /* 0x000fc8000bf05070 */
[----:B------:R-:W-:Y:S01]  /*0a40*/  UISETP.NE.AND.EX UP0, UPT, UR5, URZ, UPT, UP0 ;  /* 0x000000ff0500728c */ /* 0x000fe2000bf05300 */
[----:B0-----:R-:W-:Y:S02]  /*0a50*/  IADD3 R26, P2, PT, R26, 0x10, RZ ;  /* 0x000000101a1a7810 */ /* 0x001fe40007f5e0ff */
[----:B------:R-:W-:Y:S02]  /*0a60*/  IADD3 R20, P1, PT, R20, 0x4, RZ ;  /* 0x0000000414147810 */ /* 0x000fe40007f3e0ff */
[----:B------:R-:W-:Y:S01]  /*0a70*/  IADD3.X R22, PT, PT, R22, 0x4, RZ, P4, !PT ;  /* 0x0000000416167810 */ /* 0x000fe200027fe4ff */
[----:B------:R-:W-:Y:S02]  /*0a80*/  IMAD.X R27, RZ, RZ, R27, P2 ;  /* 0x000000ffff1b7224 */ /* 0x000fe400010e061b */
[----:B------:R-:W-:Y:S02]  /*0a90*/  IMAD.X R16, RZ, RZ, R16, P1 ;  /* 0x000000ffff107224 */ /* 0x000fe400008e0610 */
[----:B--2---:R-:W-:Y:S01]  /*0aa0*/  FFMA R2, R23, R21, R2 ;  /* 0x0000001517027223 */ /* 0x004fe20000000002 */
[----:B------:R-:W-:Y:S06]  /*0ab0*/  BRA.U UP0, `(.L_x_2) ;  /* 0xfffffff900707547 */ /* 0x000fec000b83ffff */
[----:B------:R-:W0:Y:S01]  /*0ac0*/  LDCU UR5, c[0x0][0x3b4] ;  /* 0x00007680ff0577ac */ /* 0x000e220008000800 */
[----:B------:R-:W-:-:S05]  /*0ad0*/  UMOV UR4, UR6 ;  /* 0x0000000600047c82 */ /* 0x000fca0008000000 */
.L_x_1:
[----:B------:R-:W1:Y:S02]  /*0ae0*/  LDCU UR11, c[0x0][0x3b0] ;  /* 0x00007600ff0b77ac */ /* 0x000e640008000800 */
[----:B-1----:R-:W-:-:S04]  /*0af0*/  ULOP3.LUT UR10, UR11, 0x3, URZ, 0xc0, !UPT ;  /* 0x000000030b0a7892 */ /* 0x002fc8000f8ec0ff */
[----:B------:R-:W-:-:S04]  /*0b00*/  UISETP.NE.U32.AND UP0, UPT, UR10, URZ, UPT ;  /* 0x000000ff0a00728c */ /* 0x000fc8000bf05070 */
[----:B------:R-:W-:-:S09]  /*0b10*/  UISETP.NE.AND.EX UP0, UPT, URZ, URZ, UPT, UP0 ;  /* 0x000000ffff00728c */ /* 0x000fd2000bf05300 */
[----:B------:R-:W-:Y:S05]  /*0b20*/  BRA.U !UP0, `(.L_x_3) ;  /* 0x00000005089c7547 */ /* 0x000fea000b800000 */
[----:B------:R-:W-:Y:S02]  /*0b30*/  UISETP.NE.U32.AND UP1, UPT, UR10, 0x1, UPT ;  /* 0x000000010a00788c */ /* 0x000fe4000bf25070 */
[----:B------:R-:W-:Y:S02]  /*0b40*/  ULOP3.LUT UR7, UR11, 0x1, URZ, 0xc0, !UPT ;  /* 0x000000010b077892 */ /* 0x000fe4000f8ec0ff */
[----:B------:R-:W-:Y:S02]  /*0b50*/  UISETP.NE.AND.EX UP1, UPT, URZ, URZ, UPT, UP1 ;  /* 0x000000ffff00728c */ /* 0x000fe4000bf25310 */
[----:B------:R-:W-:-:S04]  /*0b60*/  UISETP.NE.U32.AND UP0, UPT, UR7, 0x1, UPT ;  /* 0x000000010700788c */ /* 0x000fc8000bf05070 */
[----:B------:R-:W-:-:S03]  /*0b70*/  UISETP.NE.U32.AND.EX UP0, UPT, URZ, URZ, UPT, UP0 ;  /* 0x000000ffff00728c */ /* 0x000fc6000bf05100 */
[----:B------:R-:W-:Y:S08]  /*0b80*/  BRA.U !UP1, `(.L_x_4) ;  /* 0x0000000109f07547 */ /* 0x000ff0000b800000 */
[----:B------:R-:W-:Y:S01]  /*0b90*/  IADD3 R24, P0, PT, R3, UR4, RZ ;  /* 0x0000000403187c10 */ /* 0x000fe2000ff1e0ff */
[----:B------:R-:W1:Y:S01]  /*0ba0*/  LDCU.64 UR12, c[0x0][0x398] ;  /* 0x00007300ff0c77ac */ /* 0x000e620008000a00 */
[----:B------:R-:W2:Y:S01]  /*0bb0*/  LDC R14, c[0x0][0x3b4] ;  /* 0x0000ed00ff0e7b82 */ /* 0x000ea20000000800 */
[----:B------:R-:W-:Y:S01]  /*0bc0*/  IMAD.U32 R26, RZ, RZ, UR4 ;  /* 0x00000004ff1a7e24 */ /* 0x000fe2000f8e00ff */
[----:B0-----:R-:W-:Y:S01]  /*0bd0*/  IADD3.X R20, PT, PT, R6, UR5, RZ, P0, !PT ;  /* 0x0000000506147c10 */ /* 0x001fe200087fe4ff */
[----:B------:R-:W0:Y:S01]  /*0be0*/  LDCU.64 UR14, c[0x0][0x3a0] ;  /* 0x00007400ff0e77ac */ /* 0x000e220008000a00 */
[C---:B------:R-:W-:Y:S01]  /*0bf0*/  IADD3 R22, P0, PT, R24.reuse, 0x1, RZ ;  /* 0x0000000118167810 */ /* 0x040fe20007f1e0ff */
[----:B------:R-:W-:Y:S01]  /*0c00*/  IMAD.U32 R27, RZ, RZ, UR5 ;  /* 0x00000005ff1b7e24 */ /* 0x000fe2000f8e00ff */
[-C--:B------:R-:W-:Y:S02]  /*0c10*/  LOP3.LUT R17, R24, R11.reuse, RZ, 0xfc, !PT ;  /* 0x0000000b18117212 */ /* 0x080fe400078efcff */
[----:B------:R-:W-:Y:S01]  /*0c20*/  LOP3.LUT R15, R22, R11, RZ, 0xfc, !PT ;  /* 0x0000000b160f7212 */ /* 0x000fe200078efcff */
[----:B------:R-:W-:Y:S01]  /*0c30*/  IMAD.X R16, RZ, RZ, R20, P0 ;  /* 0x000000ffff107224 */ /* 0x000fe200000e0614 */
[----:B------:R-:W-:Y:S01]  /*0c40*/  LOP3.LUT R20, R20, R19, RZ, 0xfc, !PT ;  /* 0x0000001314147212 */ /* 0x000fe200078efcff */
[----:B------:R-:W-:Y:S01]  /*0c50*/  IMAD.WIDE.U32 R26, R7, UR11, R26 ;  /* 0x0000000b071a7c25 */ /* 0x000fe2000f8e001a */
[----:B------:R-:W-:-:S02]  /*0c60*/  SHF.R.S32.HI R25, RZ, 0x1f, R24 ;  /* 0x0000001fff197819 */ /* 0x000fc40000011418 */
[----:B------:R-:W-:Y:S02]  /*0c70*/  LOP3.LUT R16, R16, R19, RZ, 0xfc, !PT ;  /* 0x0000001310107212 */ /* 0x000fe400078efcff */
[----:B------:R-:W-:Y:S02]  /*0c80*/  SHF.R.U64 R17, R17, 0x1f, R20 ;  /* 0x0000001f11117819 */ /* 0x000fe40000001214 */
[----:B------:R-:W-:Y:S02]  /*0c90*/  SHF.R.U64 R15, R15, 0x1f, R16 ;  /* 0x0000001f0f0f7819 */ /* 0x000fe40000001210 */
[----:B------:R-:W-:Y:S02]  /*0ca0*/  LOP3.LUT R16, R17, 0x1, RZ, 0xc0, !PT ;  /* 0x0000000111107812 */ /* 0x000fe400078ec0ff */
[----:B-1----:R-:W-:Y:S02]  /*0cb0*/  ISETP.GE.U32.AND P1, PT, R11, UR12, PT ;  /* 0x0000000c0b007c0c */ /* 0x002fe4000bf26070 */
[----:B------:R-:W-:-:S02]  /*0cc0*/  ISETP.EQ.U32.AND P4, PT, R16, 0x1, PT ;  /* 0x000000011000780c */ /* 0x000fc40003f82070 */
[----:B------:R-:W1:Y:S01]  /*0cd0*/  LDC.64 R16, c[0x0][0x388] ;  /* 0x0000e200ff107b82 */ /* 0x000e620000000a00 */
[----:B------:R-:W-:Y:S02]  /*0ce0*/  ISETP.GE.U32.AND.EX P1, PT, R18, UR13, PT, P1 ;  /* 0x0000000d12007c0c */ /* 0x000fe4000bf26110 */
[----:B------:R-:W-:Y:S02]  /*0cf0*/  LOP3.LUT R15, R15, 0x1, RZ, 0xc0, !PT ;  /* 0x000000010f0f7812 */ /* 0x000fe400078ec0ff */
[----:B0-----:R-:W-:Y:S02]  /*0d00*/  ISETP.GE.U32.AND P3, PT, R24, UR14, PT ;  /* 0x0000000e18007c0c */ /* 0x001fe4000bf66070 */
[----:B------:R-:W-:Y:S02]  /*0d10*/  ISETP.EQ.U32.OR.EX P4, PT, RZ, RZ, P1, P4 ;  /* 0x000000ffff00720c */ /* 0x000fe40000f82540 */
[----:B------:R-:W-:Y:S01]  /*0d20*/  ISETP.EQ.U32.AND P0, PT, R15, 0x1, PT ;  /* 0x000000010f00780c */ /* 0x000fe20003f02070 */
[----:B------:R-:W-:Y:S01]  /*0d30*/  IMAD R15, R8, UR11, RZ ;  /* 0x0000000b080f7c24 */ /* 0x000fe2000f8e02ff */
[----:B------:R-:W-:-:S02]  /*0d40*/  ISETP.GE.U32.OR.EX P3, PT, R25, UR15, P4, P3 ;  /* 0x0000000f19007c0c */ /* 0x000fc4000a766530 */
[----:B------:R-:W-:Y:S01]  /*0d50*/  ISETP.GE.U32.AND P2, PT, R22, UR14, PT ;  /* 0x0000000e16007c0c */ /* 0x000fe2000bf46070 */
[----:B--2---:R-:W-:Y:S01]  /*0d60*/  IMAD R15, R7, R14, R15 ;  /* 0x0000000e070f7224 */ /* 0x004fe200078e020f */
[----:B------:R-:W-:Y:S02]  /*0d70*/  SHF.R.S32.HI R23, RZ, 0x1f, R22 ;  /* 0x0000001fff177819 */ /* 0x000fe40000011416 */
[----:B------:R-:W-:Y:S01]  /*0d80*/  ISETP.EQ.U32.OR.EX P0, PT, RZ, RZ, P1, P0 ;  /* 0x000000ffff00720c */ /* 0x000fe20000f02500 */
[----:B------:R-:W-:-:S03]  /*0d90*/  IMAD.IADD R21, R15, 0x1, R27 ;  /* 0x000000010f157824 */ /* 0x000fc600078e021b */
[----:B------:R-:W-:-:S03]  /*0da0*/  ISETP.GE.U32.OR.EX P0, PT, R23, UR15, P0, P2 ;  /* 0x0000000f17007c0c */ /* 0x000fc60008706520 */
[----:B------:R-:W0:Y:S01]  /*0db0*/  @!P3 LDC.64 R14, c[0x0][0x380] ;  /* 0x0000e000ff0ebb82 */ /* 0x000e220000000a00 */
[----:B-1----:R-:W-:Y:S01]  /*0dc0*/  LEA R20, P1, R26, R16, 0x2 ;  /* 0x000000101a147211 */ /* 0x002fe200078210ff */
[----:B------:R-:W-:-:S03]  /*0dd0*/  @!P3 IMAD.WIDE.U32 R24, R11, UR14, R24 ;  /* 0x0000000e0b18bc25 */ /* 0x000fc6000f8e0018 */
[----:B------:R-:W-:Y:S01]  /*0de0*/  LEA.HI.X R21, R26, R17, R21, 0x2, P1 ;  /* 0x000000111a157211 */ /* 0x000fe200008f1415 */
[----:B------:R-:W-:-:S04]  /*0df0*/  @!P3 IMAD R26, R18, UR14, RZ ;  /* 0x0000000e121abc24 */ /* 0x000fc8000f8e02ff */
[----:B------:R-:W1:Y:S01]  /*0e00*/  @!P0 LDC.64 R16, c[0x0][0x380] ;  /* 0x0000e000ff108b82 */ /* 0x000e620000000a00 */
[----:B------:R-:W-:Y:S02]  /*0e10*/  @!P3 IMAD R29, R11, UR15, R26 ;  /* 0x0000000f0b1dbc24 */ /* 0x000fe4000f8e021a */
[----:B------:R-:W-:Y:S02]  /*0e20*/  @!P0 IMAD R26, R18, UR14, RZ ;  /* 0x0000000e121a8c24 */ /* 0x000fe4000f8e02ff */
[----:B------:R-:W-:Y:S02]  /*0e30*/  @!P3 IMAD.IADD R29, R29, 0x1, R25 ;  /* 0x000000011d1db824 */ /* 0x000fe400078e0219 */
[C---:B------:R-:W-:Y:S01]  /*0e40*/  @!P0 IMAD.WIDE.U32 R22, R11.reuse, UR14, R22 ;  /* 0x0000000e0b168c25 */ /* 0x040fe2000f8e0016 */
[----:B------:R-:W2:Y:S03]  /*0e50*/  LDG.E R25, desc[UR8][R20.64] ;  /* 0x0000000814197981 */ /* 0x000ea6000c1e1900 */
[----:B------:R-:W-:Y:S01]  /*0e60*/  @!P0 IMAD R27, R11, UR15, R26 ;  /* 0x0000000f0b1b8c24 */ /* 0x000fe2000f8e021a */
[----:B0-----:R-:W-:-:S03]  /*0e70*/  @!P3 LEA R14, P1, R24, R14, 0x2 ;  /* 0x0000000e180eb211 */ /* 0x001fc600078210ff */
[----:B------:R-:W-:Y:S02]  /*0e80*/  @!P0 IMAD.IADD R27, R27, 0x1, R23 ;  /* 0x000000011b1b8824 */ /* 0x000fe400078e0217 */
[----:B------:R-:W-:Y:S01]  /*0e90*/  IMAD.MOV.U32 R23, RZ, RZ, RZ ;  /* 0x000000ffff177224 */ /* 0x000fe200078e00ff */
[----:B------:R-:W-:-:S05]  /*0ea0*/  @!P3 LEA.HI.X R15, R24, R15, R29, 0x2, P1 ;  /* 0x0000000f180fb211 */ /* 0x000fca00008f141d */
[----:B------:R-:W2:Y:S01]  /*0eb0*/  @!P3 LDG.E R23, desc[UR8][R14.64] ;  /* 0x000000080e17b981 */ /* 0x000ea2000c1e1900 */
[----:B-1----:R-:W-:-:S04]  /*0ec0*/  @!P0 LEA R16, P1, R22, R16, 0x2 ;  /* 0x0000001016108211 */ /* 0x002fc800078210ff */
[----:B------:R-:W-:Y:S01]  /*0ed0*/  @!P0 LEA.HI.X R17, R22, R17, R27, 0x2, P1 ;  /* 0x0000001116118211 */ /* 0x000fe200008f141b */
[----:B------:R-:W-:Y:S01]  /*0ee0*/  IMAD.MOV.U32 R22, RZ, RZ, RZ ;  /* 0x000000ffff167224 */ /* 0x000fe200078e00ff */
[----:B------:R-:W3:Y:S05]  /*0ef0*/  LDG.E R27, desc[UR8][R20.64+0x4] ;  /* 0x00000408141b7981 */ /* 0x000eea000c1e1900 */
[----:B------:R-:W3:Y:S01]  /*0f00*/  @!P0 LDG.E R22, desc[UR8][R16.64] ;  /* 0x0000000810168981 */ /* 0x000ee2000c1e1900 */
[----:B------:R-:W-:-:S04]  /*0f10*/  UIADD3 UR4, UP1, UPT, UR4, 0x2, URZ ;  /* 0x0000000204047890 */ /* 0x000fc8000ff3e0ff */
[----:B------:R-:W-:Y:S01]  /*0f20*/  UIADD3.X UR5, UPT, UPT, URZ, UR5, URZ, UP1, !UPT ;  /* 0x00000005ff057290 */ /* 0x000fe20008ffe4ff */
[----:B--2---:R-:W-:-:S04]  /*0f30*/  FFMA R2, R25, R23, R2 ;  /* 0x0000001719027223 */ /* 0x004fc80000000002 */
[----:B---3--:R-:W-:-:S07]  /*0f40*/  FFMA R2, R27, R22, R2 ;  /* 0x000000161b027223 */ /* 0x008fce0000000002 */
.L_x_4:
[----:B------:R-:W-:Y:S05]  /*0f50*/  BRA.U UP0, `(.L_x_3) ;  /* 0x0000000100907547 */ /* 0x000fea000b800000 */
[----:B------:R-:W1:Y:S01]  /*0f60*/  LDCU.64 UR12, c[0x0][0x398] ;  /* 0x00007300ff0c77ac */ /* 0x000e620008000a00 */
[----:B------:R-:W-:Y:S01]  /*0f70*/  IADD3 R20, P0, PT, R3, UR4, RZ ;  /* 0x0000000403147c10 */ /* 0x000fe2000ff1e0ff */
[----:B------:R-:W-:Y:S01]  /*0f80*/  IMAD.U32 R22, RZ, RZ, UR4 ;  /* 0x00000004ff167e24 */ /* 0x000fe2000f8e00ff */
[----:B------:R-:W2:Y:S02]  /*0f90*/  LDCU.64 UR14, c[0x0][0x3a0] ;  /* 0x00007400ff0e77ac */ /* 0x000ea40008000a00 */
[----:B0-----:R-:W-:Y:S01]  /*0fa0*/  IADD3.X R14, PT, PT, R6, UR5, RZ, P0, !PT ;  /* 0x00000005060e7c10 */ /* 0x001fe200087fe4ff */
[----:B------:R-:W-:Y:S01]  /*0fb0*/  IMAD.U32 R23, RZ, RZ, UR5 ;  /* 0x00000005ff177e24 */ /* 0x000fe2000f8e00ff */
[----:B------:R-:W-:Y:S01]  /*0fc0*/  SHF.R.S32.HI R21, RZ, 0x1f, R20 ;  /* 0x0000001fff157819 */ /* 0x000fe20000011414 */
[----:B------:R-:W-:Y:S01]  /*0fd0*/  IMAD R24, R8, UR11, RZ ;  /* 0x0000000b08187c24 */ /* 0x000fe2000f8e02ff */
[----:B------:R-:W-:Y:S01]  /*0fe0*/  LOP3.LUT R19, R14, R19, RZ, 0xfc, !PT ;  /* 0x000000130e137212 */ /* 0x000fe200078efcff */
[----:B------:R-:W-:Y:S01]  /*0ff0*/  IMAD.WIDE.U32 R22, R7, UR11, R22 ;  /* 0x0000000b07167c25 */ /* 0x000fe2000f8e0016 */
[----:B------:R-:W-:-:S04]  /*1000*/  LOP3.LUT R14, R20, R11, RZ, 0xfc, !PT ;  /* 0x0000000b140e7212 */ /* 0x000fc800078efcff */
[----:B------:R-:W-:Y:S02]  /*1010*/  SHF.R.U64 R14, R14, 0x1f, R19 ;  /* 0x0000001f0e0e7819 */ /* 0x000fe40000001213 */
[----:B------:R-:W0:Y:S01]  /*1020*/  LDC R19, c[0x0][0x3b4] ;  /* 0x0000ed00ff137b82 */ /* 0x000e220000000800 */
[----:B-1----:R-:W-:Y:S02]  /*1030*/  ISETP.GE.U32.AND P0, PT, R11, UR12, PT ;  /* 0x0000000c0b007c0c */ /* 0x002fe4000bf06070 */
[----:B------:R-:W-:Y:S02]  /*1040*/  LOP3.LUT R14, R14, 0x1, RZ, 0xc0, !PT ;  /* 0x000000010e0e7812 */ /* 0x000fe400078ec0ff */
[----:B------:R-:W-:Y:S02]  /*1050*/  ISETP.GE.U32.AND.EX P2, PT, R18, UR13, PT, P0 ;  /* 0x0000000d12007c0c */ /* 0x000fe4000bf46100 */
[----:B------:R-:W-:Y:S02]  /*1060*/  ISETP.EQ.U32.AND P0, PT, R14, 0x1, PT ;  /* 0x000000010e00780c */ /* 0x000fe40003f02070 */
[----:B--2---:R-:W-:Y:S01]  /*1070*/  ISETP.GE.U32.AND P1, PT, R20, UR14, PT ;  /* 0x0000000e14007c0c */ /* 0x004fe2000bf26070 */
[----:B------:R-:W1:Y:S01]  /*1080*/  LDC.64 R14, c[0x0][0x388] ;  /* 0x0000e200ff0e7b82 */ /* 0x000e620000000a00 */
[----:B------:R-:W-:-:S04]  /*1090*/  ISETP.EQ.U32.OR.EX P0, PT, RZ, RZ, P2, P0 ;  /* 0x000000ffff00720c */ /* 0x000fc80001702500 */
[----:B------:R-:W-:Y:S01]  /*10a0*/  ISETP.GE.U32.OR.EX P0, PT, R21, UR15, P0, P1 ;  /* 0x0000000f15007c0c */ /* 0x000fe20008706510 */
[----:B0-----:R-:W-:-:S12]  /*10b0*/  IMAD R25, R7, R19, R24 ;  /* 0x0000001307197224 */ /* 0x001fd800078e0218 */
[----:B------:R-:W0:Y:S01]  /*10c0*/  @!P0 LDC.64 R16, c[0x0][0x380] ;  /* 0x0000e000ff108b82 */ /* 0x000e220000000a00 */
[----:B------:R-:W-:Y:S02]  /*10d0*/  @!P0 IMAD R18, R18, UR14, RZ ;  /* 0x0000000e12128c24 */ /* 0x000fe4000f8e02ff */
[----:B------:R-:W-:Y:S01]  /*10e0*/  @!P0 IMAD.WIDE.U32 R20, R11, UR14, R20 ;  /* 0x0000000e0b148c25 */ /* 0x000fe2000f8e0014 */
[----:B-1----:R-:W-:-:S03]  /*10f0*/  LEA R14, P2, R22, R14, 0x2 ;  /* 0x0000000e160e7211 */ /* 0x002fc600078410ff */
[----:B------:R-:W-:Y:S02]  /*1100*/  @!P0 IMAD R19, R11, UR15, R18 ;  /* 0x0000000f0b138c24 */ /* 0x000fe4000f8e0212 */
[----:B------:R-:W-:Y:S02]  /*1110*/  IMAD.IADD R11, R25, 0x1, R23 ;  /* 0x00000001190b7824 */ /* 0x000fe400078e0217 */
[----:B------:R-:W-:-:S03]  /*1120*/  @!P0 IMAD.IADD R18, R19, 0x1, R21 ;  /* 0x0000000113128824 */ /* 0x000fc600078e0215 */
[----:B------:R-:W-:Y:S01]  /*1130*/  LEA.HI.X R15, R22, R15, R11, 0x2, P2 ;  /* 0x0000000f160f7211 */ /* 0x000fe200010f140b */
[----:B------:R-:W-:-:S05]  /*1140*/  IMAD.MOV.U32 R11, RZ, RZ, RZ ;  /* 0x000000ffff0b7224 */ /* 0x000fca00078e00ff */
[----:B------:R-:W2:Y:S01]  /*1150*/  LDG.E R15, desc[UR8][R14.64] ;  /* 0x000000080e0f7981 */ /* 0x000ea2000c1e1900 */
[----:B0-----:R-:W-:-:S04]  /*1160*/  @!P0 LEA R16, P1, R20, R16, 0x2 ;  /* 0x0000001014108211 */ /* 0x001fc800078210ff */
[----:B------:R-:W-:-:S05]  /*1170*/  @!P0 LEA.HI.X R17, R20, R17, R18, 0x2, P1 ;  /* 0x0000001114118211 */ /* 0x000fca00008f1412 */
[----:B------:R-:W2:Y:S02]  /*1180*/  @!P0 LDG.E R11, desc[UR8][R16.64] ;  /* 0x00000008100b8981 */ /* 0x000ea4000c1e1900 */
[----:B--2---:R-:W-:-:S07]  /*1190*/  FFMA R2, R15, R11, R2 ;  /* 0x0000000b0f027223 */ /* 0x004fce0000000002 */
.L_x_3:
[----:B0-----:R-:W0:Y:S01]  /*11a0*/  LDCU.64 UR4, c[0x0][0x3a8] ;  /* 0x00007500ff0477ac */ /* 0x001e220008000a00 */
[----:B------:R-:W-:-:S05]  /*11b0*/  IADD3 R7, P0, PT, R7, 0x1, RZ ;  /* 0x0000000107077810 */ /* 0x000fca0007f1e0ff */
[----:B------:R-:W-:Y:S01]  /*11c0*/  IMAD.X R8, RZ, RZ, R8, P0 ;  /* 0x000000ffff087224 */ /* 0x000fe200000e0608 */
[----:B0-----:R-:W-:-:S04]  /*11d0*/  ISETP.NE.U32.AND P0, PT, R7, UR4, PT ;  /* 0x0000000407007c0c */ /* 0x001fc8000bf05070 */
[----:B------:R-:W-:-:S13]  /*11e0*/  ISETP.NE.AND.EX P0, PT, R8, UR5, PT, P0 ;  /* 0x0000000508007c0c */ /* 0x000fda000bf05300 */
[----:B------:R-:W-:Y:S05]  /*11f0*/  @P0 BRA `(.L_x_5) ;  /* 0xfffffff000200947 */ /* 0x000fea000383ffff */
.L_x_0:
[----:B------:R-:W0:Y:S01]  /*1200*/  LDCU.64 UR6, c[0x0][0x3a0] ;  /* 0x00007400ff0677ac */ /* 0x000e220008000a00 */
[----:B------:R-:W-:Y:S01]  /*1210*/  IMAD.MOV.U32 R13, RZ, RZ, RZ ;  /* 0x000000ffff0d7224 */ /* 0x000fe200078e00ff */
[----:B------:R-:W1:Y:S01]  /*1220*/  LDCU.64 UR4, c[0x0][0x390] ;  /* 0x00007200ff0477ac */ /* 0x000e620008000a00 */
[----:B0-----:R-:W-:-:S04]  /*1230*/  IMAD.WIDE.U32 R12, R0, UR6, R12 ;  /* 0x00000006000c7c25 */ /* 0x001fc8000f8e000c */
[----:B------:R-:W-:Y:S01]  /*1240*/  IMAD R3, R0, UR7, R13 ;  /* 0x0000000700037c24 */ /* 0x000fe2000f8e020d */
[----:B-1----:R-:W-:-:S04]  /*1250*/  LEA R4, P0, R12, UR4, 0x2 ;  /* 0x000000040c047c11 */ /* 0x002fc8000f8010ff */
[----:B------:R-:W-:-:S05]  /*1260*/  LEA.HI.X R5, R12, UR5, R3, 0x2, P0 ;  /* 0x000000050c057c11 */ /* 0x000fca00080f1403 */
[----:B------:R-:W-:Y:S01]  /*1270*/  STG.E desc[UR8][R4.64], R2 ;  /* 0x0000000204007986 */ /* 0x000fe2000c101908 */
[----:B------:R-:W-:Y:S05]  /*1280*/  EXIT ;  /* 0x000000000000794d */ /* 0x000fea0003800000 */
.L_x_6:
[----:B------:R-:W-:-:S00]  /*1290*/  BRA `(.L_x_6) ;  /* 0xfffffffc00fc7947 */ /* 0x000fc0000383ffff */
[----:B------:R-:W-:-:S00]  /*12a0*/  NOP ;  /* 0x0000000000007918 */ /* 0x000fc00000000000 */
        /* <DEDUP_REMOVED lines=13> */
.L_x_7:


//--------------------- .nv.shared.reserved.0     --------------------------
	.section	.nv.shared.reserved.0,"aw",@nobits
	.weak		__nv_reservedSMEM_offset_0_alias
	.size		__nv_reservedSMEM_offset_0_alias, 0, 64
	.other		__nv_reservedSMEM_offset_0_alias,@"STO_CUDA_RESERVED_SHARED STV_DEFAULT"
__nv_reservedSMEM_offset_0_alias:
	.zero		0
	.zero		64


//--------------------- .nv.constant0._Z23reference_conv2d_kernelPKfS0_Pfmmmm --------------------------
	.section	.nv.constant0._Z23reference_conv2d_kernelPKfS0_Pfmmmm,"a",@progbits
	.sectionflags	@""
	.align	4
.nv.constant0._Z23reference_conv2d_kernelPKfS0_Pfmmmm:
	.zero		952


//--------------------- SYMBOLS --------------------------

	.type		.nv.reservedSmem.offset0,@object
	.size		.nv.reservedSmem.offset0,0x4
